	.headerflags	@"EF_CUDA_TEXMODE_UNIFIED EF_CUDA_64BIT_ADDRESS EF_CUDA_SM89 EF_CUDA_VIRTUAL_SM(EF_CUDA_SM89)"
	.elftype	@"ET_EXEC"


//--------------------- .nv.info                  --------------------------
	.section	.nv.info,"",@"SHT_CUDA_INFO"
	.align	4


	//----- nvinfo : EIATTR_REGCOUNT
	.align		4
        /*0000*/ 	.byte	0x04, 0x2f
        /*0002*/ 	.short	(.L_8 - .L_7)
	.align		4
.L_7:
        /*0004*/ 	.word	index@(triton__0d1d2d3d4de5de)
        /*0008*/ 	.word	0x00000028


	//----- nvinfo : EIATTR_MAX_STACK_SIZE
	.align		4
.L_8:
        /*000c*/ 	.byte	0x04, 0x23
        /*000e*/ 	.short	(.L_10 - .L_9)
	.align		4
.L_9:
        /*0010*/ 	.word	index@($__internal_0_$__cuda_sm70_shflsync_bfly)
        /*0014*/ 	.word	0x00000000


	//----- nvinfo : EIATTR_MIN_STACK_SIZE
	.align		4
.L_10:
        /*0018*/ 	.byte	0x04, 0x12
        /*001a*/ 	.short	(.L_12 - .L_11)
	.align		4
.L_11:
        /*001c*/ 	.word	index@($__internal_0_$__cuda_sm70_shflsync_bfly)
        /*0020*/ 	.word	0x00000000


	//----- nvinfo : EIATTR_FRAME_SIZE
	.align		4
.L_12:
        /*0024*/ 	.byte	0x04, 0x11
        /*0026*/ 	.short	(.L_14 - .L_13)
	.align		4
.L_13:
        /*0028*/ 	.word	index@($__internal_0_$__cuda_sm70_shflsync_bfly)
        /*002c*/ 	.word	0x00000000


	//----- nvinfo : EIATTR_MAX_STACK_SIZE
	.align		4
.L_14:
        /*0030*/ 	.byte	0x04, 0x23
        /*0032*/ 	.short	(.L_16 - .L_15)
	.align		4
.L_15:
        /*0034*/ 	.word	index@(triton__0d1d2d3d4de5de)
        /*0038*/ 	.word	0x00000000


	//----- nvinfo : EIATTR_MIN_STACK_SIZE
	.align		4
.L_16:
        /*003c*/ 	.byte	0x04, 0x12
        /*003e*/ 	.short	(.L_18 - .L_17)
	.align		4
.L_17:
        /*0040*/ 	.word	index@(triton__0d1d2d3d4de5de)
        /*0044*/ 	.word	0x00000000


	//----- nvinfo : EIATTR_FRAME_SIZE
	.align		4
.L_18:
        /*0048*/ 	.byte	0x04, 0x11
        /*004a*/ 	.short	(.L_20 - .L_19)
	.align		4
.L_19:
        /*004c*/ 	.word	index@(triton__0d1d2d3d4de5de)
        /*0050*/ 	.word	0x00000000
.L_20:


//--------------------- .nv.info.triton__0d1d2d3d4de5de --------------------------
	.section	.nv.info.triton__0d1d2d3d4de5de,"",@"SHT_CUDA_INFO"
	.align	4


	//----- nvinfo : EIATTR_CUDA_API_VERSION
	.align		4
        /*0000*/ 	.byte	0x04, 0x37
        /*0002*/ 	.short	(.L_22 - .L_21)
.L_21:
        /*0004*/ 	.word	0x0000007b


	//----- nvinfo : EIATTR_PARAM_CBANK
	.align		4
.L_22:
        /*0008*/ 	.byte	0x04, 0x0a
        /*000a*/ 	.short	(.L_24 - .L_23)
	.align		4
.L_23:
        /*000c*/ 	.word	index@(.nv.constant0.triton__0d1d2d3d4de5de)
        /*0010*/ 	.short	0x0160
        /*0012*/ 	.short	0x0028


	//----- nvinfo : EIATTR_CBANK_PARAM_SIZE
	.align		4
.L_24:
        /*0014*/ 	.byte	0x03, 0x19
        /*0016*/ 	.short	0x0028


	//----- nvinfo : EIATTR_KPARAM_INFO
	.align		4
        /*0018*/ 	.byte	0x04, 0x17
        /*001a*/ 	.short	(.L_26 - .L_25)
.L_25:
        /*001c*/ 	.word	0x00000000
        /*0020*/ 	.short	0x0005
        /*0022*/ 	.short	0x0024
        /*0024*/ 	.byte	0x00, 0xf0, 0x11, 0x00


	//----- nvinfo : EIATTR_KPARAM_INFO
	.align		4
.L_26:
        /*0028*/ 	.byte	0x04, 0x17
        /*002a*/ 	.short	(.L_28 - .L_27)
.L_27:
        /*002c*/ 	.word	0x00000000
        /*0030*/ 	.short	0x0004
        /*0032*/ 	.short	0x0020
        /*0034*/ 	.byte	0x00, 0xf0, 0x11, 0x00


	//----- nvinfo : EIATTR_KPARAM_INFO
	.align		4
.L_28:
        /*0038*/ 	.byte	0x04, 0x17
        /*003a*/ 	.short	(.L_30 - .L_29)
.L_29:
        /*003c*/ 	.word	0x00000000
        /*0040*/ 	.short	0x0003
        /*0042*/ 	.short	0x0018
        /*0044*/ 	.byte	0x00, 0xf0, 0x21, 0x00


	//----- nvinfo : EIATTR_KPARAM_INFO
	.align		4
.L_30:
        /*0048*/ 	.byte	0x04, 0x17
        /*004a*/ 	.short	(.L_32 - .L_31)
.L_31:
        /*004c*/ 	.word	0x00000000
        /*0050*/ 	.short	0x0002
        /*0052*/ 	.short	0x0010
        /*0054*/ 	.byte	0x00, 0xf0, 0x21, 0x00


	//----- nvinfo : EIATTR_KPARAM_INFO
	.align		4
.L_32:
        /*0058*/ 	.byte	0x04, 0x17
        /*005a*/ 	.short	(.L_34 - .L_33)
.L_33:
        /*005c*/ 	.word	0x00000000
        /*0060*/ 	.short	0x0001
        /*0062*/ 	.short	0x0008
        /*0064*/ 	.byte	0x00, 0xf0, 0x21, 0x00


	//----- nvinfo : EIATTR_KPARAM_INFO
	.align		4
.L_34:
        /*0068*/ 	.byte	0x04, 0x17
        /*006a*/ 	.short	(.L_36 - .L_35)
.L_35:
        /*006c*/ 	.word	0x00000000
        /*0070*/ 	.short	0x0000
        /*0072*/ 	.short	0x0000
        /*0074*/ 	.byte	0x00, 0xf0, 0x21, 0x00


	//----- nvinfo : EIATTR_MAXREG_COUNT
	.align		4
.L_36:
        /*0078*/ 	.byte	0x03, 0x1b
        /*007a*/ 	.short	0x00ff


	//----- nvinfo : EIATTR_EXTERNS
	.align		4
        /*007c*/ 	.byte	0x04, 0x0f
        /*007e*/ 	.short	(.L_38 - .L_37)


	//   ....[0]....
	.align		4
.L_37:
        /*0080*/ 	.word	index@(__assertfail)


	//----- nvinfo : EIATTR_COOP_GROUP_MASK_REGIDS
	.align		4
.L_38:
        /*0084*/ 	.byte	0x04, 0x29
        /*0086*/ 	.short	(.L_40 - .L_39)


	//   ....[0]....
.L_39:
        /*0088*/ 	.word	0xffffffff


	//   ....[1]....
        /*008c*/ 	.word	0xffffffff


	//----- nvinfo : EIATTR_COOP_GROUP_INSTR_OFFSETS
	.align		4
.L_40:
        /*0090*/ 	.byte	0x04, 0x28
        /*0092*/ 	.short	(.L_42 - .L_41)


	//   ....[0]....
.L_41:
        /*0094*/ 	.word	0x000012f0


	//   ....[1]....
        /*0098*/ 	.word	0x00001310


	//----- nvinfo : EIATTR_EXIT_INSTR_OFFSETS
	.align		4
.L_42:
        /*009c*/ 	.byte	0x04, 0x1c
        /*009e*/ 	.short	(.L_44 - .L_43)


	//   ....[0]....
.L_43:
        /*00a0*/ 	.word	0x000017a0


	//----- nvinfo : EIATTR_MAX_THREADS
	.align		4
.L_44:
        /*00a4*/ 	.byte	0x04, 0x05
        /*00a6*/ 	.short	(.L_46 - .L_45)
.L_45:
        /*00a8*/ 	.word	0x00000080
        /*00ac*/ 	.word	0x00000001
        /*00b0*/ 	.word	0x00000001


	//----- nvinfo : EIATTR_CRS_STACK_SIZE
	.align		4
.L_46:
        /*00b4*/ 	.byte	0x04, 0x1e
        /*00b6*/ 	.short	(.L_48 - .L_47)
.L_47:
        /*00b8*/ 	.word	0x00000000
.L_48:


//--------------------- .nv.rel.action            --------------------------
	.section	.nv.rel.action,"",@"SHT_CUDA_RELOCINFO"
	.align	8
	.sectionentsize	8
        /*0000*/ 	.byte	0x73, 0x00, 0x00, 0x00, 0x00, 0x00, 0x00, 0x00, 0x00, 0x00, 0x00, 0x11, 0x25, 0x00, 0x05, 0x36


//--------------------- .nv.constant0.triton__0d1d2d3d4de5de --------------------------
	.section	.nv.constant0.triton__0d1d2d3d4de5de,"a",@progbits
	.align	4
.nv.constant0.triton__0d1d2d3d4de5de:
	.zero		392


//--------------------- .text.triton__0d1d2d3d4de5de --------------------------
	.section	.text.triton__0d1d2d3d4de5de,"ax",@progbits
	.sectioninfo	@"SHI_REGISTERS=40"
	.align	128
        .global         triton__0d1d2d3d4de5de
        .type           triton__0d1d2d3d4de5de,@function
        .size           triton__0d1d2d3d4de5de,(.L_x_12 - triton__0d1d2d3d4de5de)
        .other          triton__0d1d2d3d4de5de,@"STO_CUDA_ENTRY STV_DEFAULT"
triton__0d1d2d3d4de5de:
.text.triton__0d1d2d3d4de5de:
[----:B------:R-:W-:-:S02]  /*0000*/  MOV R1, c[0x0][0x28] ;  /* 0x00000a0000017a02 */ /* 0x000fc40000000f00 */
[----:B------:R-:W0:Y:S01]  /*0010*/  S2R R19, SR_CTAID.X ;  /* 0x0000000000137919 */ /* 0x000e220000002500 */
[----:B------:R-:W-:Y:S01]  /*0020*/  MOV R5, 0x8 ;  /* 0x0000000800057802 */ /* 0x000fe20000000f00 */
[----:B------:R-:W-:Y:S02]  /*0030*/  ULDC.64 UR36, c[0x0][0x118] ;  /* 0x0000460000247ab9 */ /* 0x000fe40000000a00 */
[----:B------:R-:W1:Y:S01]  /*0040*/  S2R R36, SR_TID.X ;  /* 0x0000000000247919 */ /* 0x000e620000002100 */
[----:B0-----:R-:W-:-:S04]  /*0050*/  SHF.L.U32 R3, R19, 0x6, RZ ;  /* 0x0000000613037819 */ /* 0x001fc800000006ff */
[--C-:B-1----:R-:W-:Y:S02]  /*0060*/  LOP3.LUT R6, R3, 0x3f, R36.reuse, 0xf8, !PT ;  /* 0x0000003f03067812 */ /* 0x102fe400078ef824 */
[----:B------:R-:W-:-:S03]  /*0070*/  SHF.R.U32.HI R0, RZ, 0x1, R36 ;  /* 0x00000001ff007819 */ /* 0x000fc60000011624 */
[----:B------:R-:W-:Y:S01]  /*0080*/  IMAD.WIDE R6, R6, R5, c[0x0][0x160] ;  /* 0x0000580006067625 */ /* 0x000fe200078e0205 */
[----:B------:R-:W-:-:S05]  /*0090*/  SGXT.U32 R0, R0, 0x6 ;  /* 0x000000060000781a */ /* 0x000fca0000000000 */
[----:B------:R-:W2:Y:S01]  /*00a0*/  LDG.E.EL.64 R6, [R6.64] ;  /* 0x0000002406067981 */ /* 0x000ea2000c2e1b00 */
[----:B------:R-:W-:-:S05]  /*00b0*/  LOP3.LUT R0, R3, R0, RZ, 0xfc, !PT ;  /* 0x0000000003007212 */ /* 0x000fca00078efcff */
[----:B------:R-:W-:-:S06]  /*00c0*/  IMAD.WIDE R4, R0, R5, c[0x0][0x160] ;  /* 0x0000580000047625 */ /* 0x000fcc00078e0205 */
[----:B------:R-:W3:Y:S01]  /*00d0*/  LDG.E.EL.64 R4, [R4.64] ;  /* 0x0000002404047981 */ /* 0x000ee2000c2e1b00 */
[----:B------:R-:W-:Y:S01]  /*00e0*/  BSSY B6, `(.L_x_2) ;  /* 0x000011b000067945 */ /* 0x000fe20003800000 */
[----:B--2---:R-:W-:Y:S02]  /*00f0*/  IADD3 R3, P1, R6, 0x46600, RZ ;  /* 0x0004660006037810 */ /* 0x004fe40007f3e0ff */
[----:B------:R-:W-:Y:S02]  /*0100*/  ISETP.GE.AND P0, PT, R7, RZ, PT ;  /* 0x000000ff0700720c */ /* 0x000fe40003f06270 */
[-C--:B------:R-:W-:Y:S02]  /*0110*/  IADD3.X R9, RZ, R7.reuse, RZ, P1, !PT ;  /* 0x00000007ff097210 */ /* 0x080fe40000ffe4ff */
[----:B------:R-:W-:Y:S02]  /*0120*/  SEL R16, R3, R6, !P0 ;  /* 0x0000000603107207 */ /* 0x000fe40004000000 */
[----:B------:R-:W-:-:S02]  /*0130*/  SEL R2, R9, R7, !P0 ;  /* 0x0000000709027207 */ /* 0x000fc40004000000 */
[----:B------:R-:W-:Y:S02]  /*0140*/  ISETP.GT.U32.AND P0, PT, R16, 0x465ff, PT ;  /* 0x000465ff1000780c */ /* 0x000fe40003f04070 */
[----:B---3--:R-:W-:Y:S02]  /*0150*/  IADD3 R3, P2, R4, 0x46600, RZ ;  /* 0x0004660004037810 */ /* 0x008fe40007f5e0ff */
[----:B------:R-:W-:Y:S02]  /*0160*/  ISETP.GT.U32.AND.EX P0, PT, R2, RZ, PT, P0 ;  /* 0x000000ff0200720c */ /* 0x000fe40003f04100 */
[----:B------:R-:W-:Y:S02]  /*0170*/  ISETP.GE.AND P1, PT, R5, RZ, PT ;  /* 0x000000ff0500720c */ /* 0x000fe40003f26270 */
[----:B------:R-:W-:Y:S02]  /*0180*/  IADD3.X R7, RZ, R5, RZ, P2, !PT ;  /* 0x00000005ff077210 */ /* 0x000fe400017fe4ff */
[----:B------:R-:W-:-:S02]  /*0190*/  SEL R4, R3, R4, !P1 ;  /* 0x0000000403047207 */ /* 0x000fc40004800000 */
[----:B------:R-:W-:-:S05]  /*01a0*/  SEL R5, R7, R5, !P1 ;  /* 0x0000000507057207 */ /* 0x000fca0004800000 */
[----:B------:R-:W-:Y:S05]  /*01b0*/  @P0 BRA `(.L_x_3) ;  /* 0x00000e1000000947 */ /* 0x000fea0003800000 */
[----:B------:R-:W-:Y:S01]  /*01c0*/  LOP3.LUT R36, R36, 0x1, RZ, 0xc0, !PT ;  /* 0x0000000124247812 */ /* 0x000fe200078ec0ff */
[----:B------:R-:W-:Y:S02]  /*01d0*/  IMAD R17, R5, 0x3800, RZ ;  /* 0x0000380005117824 */ /* 0x000fe400078e02ff */
[----:B------:R-:W-:-:S04]  /*01e0*/  IMAD.WIDE.U32 R4, R4, 0x3800, RZ ;  /* 0x0000380004047825 */ /* 0x000fc800078e00ff */
[----:B------:R-:W-:Y:S01]  /*01f0*/  IMAD.WIDE.U32 R36, R36, 0x10, RZ ;  /* 0x0000001024247825 */ /* 0x000fe200078e00ff */
[----:B------:R-:W-:-:S04]  /*0200*/  IADD3 R17, R5, R17, RZ ;  /* 0x0000001105117210 */ /* 0x000fc80007ffe0ff */
[----:B------:R-:W-:Y:S02]  /*0210*/  LOP3.LUT R18, R4, R36, RZ, 0xfc, !PT ;  /* 0x0000002404127212 */ /* 0x000fe400078efcff */
[----:B------:R-:W-:Y:S02]  /*0220*/  LOP3.LUT R17, R17, R37, RZ, 0xfc, !PT ;  /* 0x0000002511117212 */ /* 0x000fe400078efcff */
[----:B------:R-:W-:-:S04]  /*0230*/  IADD3 R32, P0, R18, c[0x0][0x168], RZ ;  /* 0x00005a0012207a10 */ /* 0x000fc80007f1e0ff */
[----:B------:R-:W-:-:S05]  /*0240*/  IADD3.X R33, R17, c[0x0][0x16c], RZ, P0, !PT ;  /* 0x00005b0011217a10 */ /* 0x000fca00007fe4ff */
[----:B------:R0:W2:Y:S04]  /*0250*/  LDG.E.EL.128 R4, [R32.64] ;  /* 0x0000002420047981 */ /* 0x0000a8000c2e1d00 */
[----:B------:R0:W3:Y:S04]  /*0260*/  LDG.E.EL.128 R8, [R32.64+0x20] ;  /* 0x0000202420087981 */ /* 0x0000e8000c2e1d00 */
[----:B------:R0:W4:Y:S04]  /*0270*/  LDG.E.EL.128 R12, [R32.64+0x40] ;  /* 0x00004024200c7981 */ /* 0x000128000c2e1d00 */
[----:B------:R0:W5:Y:S04]  /*0280*/  LDG.E.EL.128 R20, [R32.64+0x60] ;  /* 0x0000602420147981 */ /* 0x000168000c2e1d00 */
[----:B------:R0:W5:Y:S04]  /*0290*/  LDG.E.EL.128 R24, [R32.64+0x80] ;  /* 0x0000802420187981 */ /* 0x000168000c2e1d00 */
[----:B------:R0:W5:Y:S02]  /*02a0*/  LDG.E.EL.128 R28, [R32.64+0xa0] ;  /* 0x0000a024201c7981 */ /* 0x000164000c2e1d00 */
[----:B0-----:R-:W-:-:S04]  /*02b0*/  IADD3 R32, P0, R32, 0xc0, RZ ;  /* 0x000000c020207810 */ /* 0x001fc80007f1e0ff */
[----:B------:R-:W-:Y:S01]  /*02c0*/  IADD3.X R33, RZ, R33, RZ, P0, !PT ;  /* 0x00000021ff217210 */ /* 0x000fe200007fe4ff */
[----:B--2---:R-:W-:Y:S01]  /*02d0*/  FMUL R7, R7, 59.866519927978515625 ;  /* 0x426f775107077820 */ /* 0x004fe20000400000 */
[----:B------:R-:W-:Y:S01]  /*02e0*/  FMUL R4, R4, 59.866519927978515625 ;  /* 0x426f775104047820 */ /* 0x000fe20000400000 */
[----:B------:R-:W-:Y:S01]  /*02f0*/  FMUL R5, R5, 59.866519927978515625 ;  /* 0x426f775105057820 */ /* 0x000fe20000400000 */
[----:B------:R-:W-:Y:S01]  /*0300*/  FMUL R6, R6, 59.866519927978515625 ;  /* 0x426f775106067820 */ /* 0x000fe20000400000 */
[----:B------:R-:W-:Y:S01]  /*0310*/  FFMA R0, R7, R7, RZ ;  /* 0x0000000707007223 */ /* 0x000fe200000000ff */
[----:B---3--:R-:W-:Y:S01]  /*0320*/  FMUL R34, R10, 59.866519927978515625 ;  /* 0x426f77510a227820 */ /* 0x008fe20000400000 */
[----:B------:R-:W-:Y:S01]  /*0330*/  FMUL R7, R8, 59.866519927978515625 ;  /* 0x426f775108077820 */ /* 0x000fe20000400000 */
[----:B------:R-:W-:Y:S01]  /*0340*/  FFMA R4, R4, R4, RZ ;  /* 0x0000000404047223 */ /* 0x000fe200000000ff */
[----:B------:R-:W-:Y:S01]  /*0350*/  FMUL R10, R9, 59.866519927978515625 ;  /* 0x426f7751090a7820 */ /* 0x000fe20000400000 */
[----:B------:R-:W-:Y:S01]  /*0360*/  FFMA R5, R5, R5, RZ ;  /* 0x0000000505057223 */ /* 0x000fe200000000ff */
[----:B------:R-:W-:Y:S01]  /*0370*/  FMUL R11, R11, 59.866519927978515625 ;  /* 0x426f77510b0b7820 */ /* 0x000fe20000400000 */
[----:B------:R-:W-:Y:S01]  /*0380*/  FFMA R3, R6, R6, RZ ;  /* 0x0000000606037223 */ /* 0x000fe200000000ff */
[----:B------:R-:W-:Y:S01]  /*0390*/  FFMA R4, R7, R7, R4 ;  /* 0x0000000707047223 */ /* 0x000fe20000000004 */
[----:B------:R-:W-:Y:S01]  /*03a0*/  FFMA R5, R10, R10, R5 ;  /* 0x0000000a0a057223 */ /* 0x000fe20000000005 */
[----:B----4-:R-:W-:Y:S01]  /*03b0*/  FMUL R6, R13, 59.866519927978515625 ;  /* 0x426f77510d067820 */ /* 0x010fe20000400000 */
[----:B------:R-:W-:Y:S01]  /*03c0*/  FMUL R7, R12, 59.866519927978515625 ;  /* 0x426f77510c077820 */ /* 0x000fe20000400000 */
[----:B------:R-:W-:Y:S01]  /*03d0*/  FFMA R0, R11, R11, R0 ;  /* 0x0000000b0b007223 */ /* 0x000fe20000000000 */
[----:B------:R-:W-:Y:S01]  /*03e0*/  FFMA R3, R34, R34, R3 ;  /* 0x0000002222037223 */ /* 0x000fe20000000003 */
[----:B------:R-:W-:Y:S01]  /*03f0*/  FMUL R15, R15, 59.866519927978515625 ;  /* 0x426f77510f0f7820 */ /* 0x000fe20000400000 */
[----:B------:R-:W-:Y:S01]  /*0400*/  FMUL R14, R14, 59.866519927978515625 ;  /* 0x426f77510e0e7820 */ /* 0x000fe20000400000 */
[----:B------:R-:W-:Y:S01]  /*0410*/  FFMA R5, R6, R6, R5 ;  /* 0x0000000606057223 */ /* 0x000fe20000000005 */
[----:B------:R-:W-:Y:S01]  /*0420*/  FFMA R4, R7, R7, R4 ;  /* 0x0000000707047223 */ /* 0x000fe20000000004 */
[----:B-----5:R-:W-:Y:S01]  /*0430*/  FMUL R6, R21, 59.866519927978515625 ;  /* 0x426f775115067820 */ /* 0x020fe20000400000 */
[----:B------:R-:W-:Y:S01]  /*0440*/  FMUL R7, R20, 59.866519927978515625 ;  /* 0x426f775114077820 */ /* 0x000fe20000400000 */
[----:B------:R-:W-:Y:S01]  /*0450*/  FFMA R0, R15, R15, R0 ;  /* 0x0000000f0f007223 */ /* 0x000fe20000000000 */
[----:B------:R-:W-:Y:S01]  /*0460*/  FFMA R3, R14, R14, R3 ;  /* 0x0000000e0e037223 */ /* 0x000fe20000000003 */
[----:B------:R-:W-:Y:S01]  /*0470*/  FMUL R23, R23, 59.866519927978515625 ;  /* 0x426f775117177820 */ /* 0x000fe20000400000 */
[----:B------:R-:W-:Y:S01]  /*0480*/  FMUL R22, R22, 59.866519927978515625 ;  /* 0x426f775116167820 */ /* 0x000fe20000400000 */
[----:B------:R-:W-:Y:S01]  /*0490*/  FFMA R5, R6, R6, R5 ;  /* 0x0000000606057223 */ /* 0x000fe20000000005 */
[----:B------:R-:W-:Y:S01]  /*04a0*/  FFMA R4, R7, R7, R4 ;  /* 0x0000000707047223 */ /* 0x000fe20000000004 */
[----:B------:R-:W-:Y:S01]  /*04b0*/  FFMA R0, R23, R23, R0 ;  /* 0x0000001717007223 */ /* 0x000fe20000000000 */
[----:B------:R-:W-:Y:S01]  /*04c0*/  FFMA R3, R22, R22, R3 ;  /* 0x0000001616037223 */ /* 0x000fe20000000003 */
[----:B------:R-:W-:Y:S01]  /*04d0*/  FMUL R27, R27, 59.866519927978515625 ;  /* 0x426f77511b1b7820 */ /* 0x000fe20000400000 */
[----:B------:R-:W-:Y:S01]  /*04e0*/  FMUL R26, R26, 59.866519927978515625 ;  /* 0x426f77511a1a7820 */ /* 0x000fe20000400000 */
        /* <DEDUP_REMOVED lines=14> */
[----:B------:R-:W-:-:S02]  /*05d0*/  MOV R0, 0x28 ;  /* 0x0000002800007802 */ /* 0x000fc40000000f00 */
.L_x_4:
[----:B------:R-:W2:Y:S04]  /*05e0*/  LDG.E.EL.128 R24, [R32.64] ;  /* 0x0000002420187981 */ /* 0x000ea8000c2e1d00 */
[----:B------:R-:W3:Y:S04]  /*05f0*/  LDG.E.EL.128 R20, [R32.64+0x20] ;  /* 0x0000202420147981 */ /* 0x000ee8000c2e1d00 */
[----:B------:R-:W4:Y:S04]  /*0600*/  LDG.E.EL.128 R8, [R32.64+0x40] ;  /* 0x0000402420087981 */ /* 0x000f28000c2e1d00 */
[----:B------:R-:W5:Y:S01]  /*0610*/  LDG.E.EL.128 R4, [R32.64+0x60] ;  /* 0x0000602420047981 */ /* 0x000f62000c2e1d00 */
[----:B--2---:R-:W-:Y:S01]  /*0620*/  FMUL R12, R27, 59.866519927978515625 ;  /* 0x426f77511b0c7820 */ /* 0x004fe20000400000 */
[----:B------:R-:W-:Y:S01]  /*0630*/  FMUL R27, R26, 59.866519927978515625 ;  /* 0x426f77511a1b7820 */ /* 0x000fe20000400000 */
[----:B------:R-:W-:Y:S01]  /*0640*/  FMUL R26, R25, 59.866519927978515625 ;  /* 0x426f7751191a7820 */ /* 0x000fe20000400000 */
[----:B------:R-:W-:Y:S01]  /*0650*/  FMUL R25, R24, 59.866519927978515625 ;  /* 0x426f775118197820 */ /* 0x000fe20000400000 */
[----:B------:R-:W-:Y:S01]  /*0660*/  FFMA R3, R12, R12, R31 ;  /* 0x0000000c0c037223 */ /* 0x000fe2000000001f */
[----:B---3--:R-:W-:Y:S01]  /*0670*/  FMUL R24, R23, 59.866519927978515625 ;  /* 0x426f775117187820 */ /* 0x008fe20000400000 */
[----:B------:R-:W2:Y:S01]  /*0680*/  LDG.E.EL.128 R12, [R32.64+0x80] ;  /* 0x00008024200c7981 */ /* 0x000ea2000c2e1d00 */
[----:B------:R-:W-:Y:S01]  /*0690*/  FMUL R23, R22, 59.866519927978515625 ;  /* 0x426f775116177820 */ /* 0x000fe20000400000 */
[----:B------:R-:W-:Y:S01]  /*06a0*/  FMUL R22, R21, 59.866519927978515625 ;  /* 0x426f775115167820 */ /* 0x000fe20000400000 */
[----:B------:R-:W-:Y:S01]  /*06b0*/  FMUL R21, R20, 59.866519927978515625 ;  /* 0x426f775114157820 */ /* 0x000fe20000400000 */
[----:B------:R-:W-:Y:S01]  /*06c0*/  FFMA R28, R27, R27, R28 ;  /* 0x0000001b1b1c7223 */ /* 0x000fe2000000001c */
[----:B------:R-:W-:Y:S01]  /*06d0*/  FFMA R29, R26, R26, R29 ;  /* 0x0000001a1a1d7223 */ /* 0x000fe2000000001d */
[----:B------:R-:W-:Y:S01]  /*06e0*/  FFMA R30, R25, R25, R30 ;  /* 0x00000019191e7223 */ /* 0x000fe2000000001e */
[----:B------:R-:W-:Y:S01]  /*06f0*/  FFMA R3, R24, R24, R3 ;  /* 0x0000001818037223 */ /* 0x000fe20000000003 */
[----:B------:R-:W-:Y:S01]  /*0700*/  FFMA R28, R23, R23, R28 ;  /* 0x00000017171c7223 */ /* 0x000fe2000000001c */
[----:B------:R-:W3:Y:S01]  /*0710*/  LDG.E.EL.128 R24, [R32.64+0xa0] ;  /* 0x0000a02420187981 */ /* 0x000ee2000c2e1d00 */
[----:B------:R-:W-:Y:S01]  /*0720*/  FFMA R29, R22, R22, R29 ;  /* 0x00000016161d7223 */ /* 0x000fe2000000001d */
[----:B------:R-:W-:-:S02]  /*0730*/  FFMA R30, R21, R21, R30 ;  /* 0x00000015151e7223 */ /* 0x000fc4000000001e */
[----:B------:R-:W3:Y:S01]  /*0740*/  LDG.E.EL.128 R20, [R32.64+0xc0] ;  /* 0x0000c02420147981 */ /* 0x000ee2000c2e1d00 */
[----:B----4-:R-:W-:-:S04]  /*0750*/  FMUL R34, R11, 59.866519927978515625 ;  /* 0x426f77510b227820 */ /* 0x010fc80000400000 */
[----:B------:R-:W-:Y:S01]  /*0760*/  FFMA R11, R34, R34, R3 ;  /* 0x00000022220b7223 */ /* 0x000fe20000000003 */
[----:B------:R-:W-:Y:S01]  /*0770*/  FMUL R3, R10, 59.866519927978515625 ;  /* 0x426f77510a037820 */ /* 0x000fe20000400000 */
[----:B------:R-:W-:Y:S01]  /*0780*/  FMUL R10, R9, 59.866519927978515625 ;  /* 0x426f7751090a7820 */ /* 0x000fe20000400000 */
[----:B------:R-:W-:Y:S01]  /*0790*/  FMUL R9, R8, 59.866519927978515625 ;  /* 0x426f775108097820 */ /* 0x000fe20000400000 */
[----:B-----5:R-:W-:Y:S01]  /*07a0*/  FMUL R8, R7, 59.866519927978515625 ;  /* 0x426f775107087820 */ /* 0x020fe20000400000 */
[----:B------:R-:W-:Y:S01]  /*07b0*/  FFMA R28, R3, R3, R28 ;  /* 0x00000003031c7223 */ /* 0x000fe2000000001c */
[----:B------:R-:W-:Y:S01]  /*07c0*/  FFMA R3, R10, R10, R29 ;  /* 0x0000000a0a037223 */ /* 0x000fe2000000001d */
[----:B------:R-:W-:Y:S01]  /*07d0*/  FMUL R7, R6, 59.866519927978515625 ;  /* 0x426f775106077820 */ /* 0x000fe20000400000 */
[----:B------:R-:W-:Y:S01]  /*07e0*/  FMUL R34, R5, 59.866519927978515625 ;  /* 0x426f775105227820 */ /* 0x000fe20000400000 */
[----:B------:R-:W-:Y:S01]  /*07f0*/  FFMA R6, R8, R8, R11 ;  /* 0x0000000808067223 */ /* 0x000fe2000000000b */
[----:B------:R-:W-:Y:S01]  /*0800*/  FMUL R5, R4, 59.866519927978515625 ;  /* 0x426f775104057820 */ /* 0x000fe20000400000 */
[----:B------:R-:W-:Y:S01]  /*0810*/  FFMA R28, R7, R7, R28 ;  /* 0x00000007071c7223 */ /* 0x000fe2000000001c */
[----:B------:R-:W-:Y:S01]  /*0820*/  FFMA R3, R34, R34, R3 ;  /* 0x0000002222037223 */ /* 0x000fe20000000003 */
[----:B------:R-:W-:-:S02]  /*0830*/  FFMA R30, R9, R9, R30 ;  /* 0x00000009091e7223 */ /* 0x000fc4000000001e */
[----:B------:R-:W4:Y:S02]  /*0840*/  LDG.E.EL.128 R8, [R32.64+0xe0] ;  /* 0x0000e02420087981 */ /* 0x000f24000c2e1d00 */
[----:B------:R-:W-:Y:S01]  /*0850*/  FFMA R30, R5, R5, R30 ;  /* 0x00000005051e7223 */ /* 0x000fe2000000001e */
[----:B--2---:R-:W-:Y:S01]  /*0860*/  FMUL R29, R14, 59.866519927978515625 ;  /* 0x426f77510e1d7820 */ /* 0x004fe20000400000 */
[----:B------:R-:W-:Y:S01]  /*0870*/  FMUL R14, R13, 59.866519927978515625 ;  /* 0x426f77510d0e7820 */ /* 0x000fe20000400000 */
[----:B------:R-:W-:Y:S01]  /*0880*/  FMUL R15, R15, 59.866519927978515625 ;  /* 0x426f77510f0f7820 */ /* 0x000fe20000400000 */
[----:B------:R-:W-:Y:S01]  /*0890*/  FMUL R13, R12, 59.866519927978515625 ;  /* 0x426f77510c0d7820 */ /* 0x000fe20000400000 */
[----:B------:R-:W-:Y:S01]  /*08a0*/  FFMA R28, R29, R29, R28 ;  /* 0x0000001d1d1c7223 */ /* 0x000fe2000000001c */
[----:B------:R-:W-:Y:S01]  /*08b0*/  FFMA R3, R14, R14, R3 ;  /* 0x0000000e0e037223 */ /* 0x000fe20000000003 */
[----:B------:R-:W-:Y:S02]  /*08c0*/  FFMA R15, R15, R15, R6 ;  /* 0x0000000f0f0f7223 */ /* 0x000fe40000000006 */
[----:B------:R-:W2:Y:S01]  /*08d0*/  LDG.E.EL.128 R4, [R32.64+0x100] ;  /* 0x0001002420047981 */ /* 0x000ea2000c2e1d00 */
[----:B---3--:R-:W-:Y:S01]  /*08e0*/  FMUL R14, R27, 59.866519927978515625 ;  /* 0x426f77511b0e7820 */ /* 0x008fe20000400000 */
[----:B------:R-:W-:Y:S01]  /*08f0*/  FMUL R29, R26, 59.866519927978515625 ;  /* 0x426f77511a1d7820 */ /* 0x000fe20000400000 */
[----:B------:R-:W-:Y:S01]  /*0900*/  FMUL R12, R25, 59.866519927978515625 ;  /* 0x426f7751190c7820 */ /* 0x000fe20000400000 */
[----:B------:R-:W-:Y:S01]  /*0910*/  FFMA R30, R13, R13, R30 ;  /* 0x0000000d0d1e7223 */ /* 0x000fe2000000001e */
[----:B------:R-:W-:Y:S01]  /*0920*/  FMUL R22, R22, 59.866519927978515625 ;  /* 0x426f775116167820 */ /* 0x000fe20000400000 */
[----:B------:R-:W-:Y:S01]  /*0930*/  FFMA R29, R29, R29, R28 ;  /* 0x0000001d1d1d7223 */ /* 0x000fe2000000001c */
[----:B------:R-:W-:Y:S01]  /*0940*/  FFMA R25, R14, R14, R15 ;  /* 0x0000000e0e197223 */ /* 0x000fe2000000000f */
[----:B------:R-:W-:Y:S01]  /*0950*/  FFMA R3, R12, R12, R3 ;  /* 0x0000000c0c037223 */ /* 0x000fe20000000003 */
[----:B------:R-:W-:Y:S01]  /*0960*/  FMUL R27, R24, 59.866519927978515625 ;  /* 0x426f7751181b7820 */ /* 0x000fe20000400000 */
[----:B------:R-:W3:Y:S01]  /*0970*/  LDG.E.EL.128 R12, [R32.64+0x120] ;  /* 0x00012024200c7981 */ /* 0x000ee2000c2e1d00 */
[----:B------:R-:W-:Y:S01]  /*0980*/  FMUL R28, R23, 59.866519927978515625 ;  /* 0x426f7751171c7820 */ /* 0x000fe20000400000 */
[----:B------:R-:W-:Y:S01]  /*0990*/  FFMA R29, R22, R22, R29 ;  /* 0x00000016161d7223 */ /* 0x000fe2000000001d */
[----:B------:R-:W-:Y:S01]  /*09a0*/  FMUL R22, R21, 59.866519927978515625 ;  /* 0x426f775115167820 */ /* 0x000fe20000400000 */
[----:B------:R-:W-:Y:S01]  /*09b0*/  FFMA R30, R27, R27, R30 ;  /* 0x0000001b1b1e7223 */ /* 0x000fe2000000001e */
[----:B------:R-:W-:Y:S01]  /*09c0*/  FFMA R28, R28, R28, R25 ;  /* 0x0000001c1c1c7223 */ /* 0x000fe20000000019 */
[----:B------:R-:W-:Y:S01]  /*09d0*/  FMUL R21, R20, 59.866519927978515625 ;  /* 0x426f775114157820 */ /* 0x000fe20000400000 */
[----:B------:R-:W5:Y:S01]  /*09e0*/  LDG.E.EL.128 R24, [R32.64+0x140] ;  /* 0x0001402420187981 */ /* 0x000f62000c2e1d00 */
[----:B------:R-:W-:-:S02]  /*09f0*/  FFMA R3, R22, R22, R3 ;  /* 0x0000001616037223 */ /* 0x000fc40000000003 */
[----:B------:R-:W-:Y:S02]  /*0a00*/  FFMA R30, R21, R21, R30 ;  /* 0x00000015151e7223 */ /* 0x000fe4000000001e */
[----:B------:R-:W5:Y:S01]  /*0a10*/  LDG.E.EL.128 R20, [R32.64+0x160] ;  /* 0x0001602420147981 */ /* 0x000f62000c2e1d00 */
[----:B----4-:R-:W-:Y:S01]  /*0a20*/  FMUL R11, R11, 59.866519927978515625 ;  /* 0x426f77510b0b7820 */ /* 0x010fe20000400000 */
[----:B------:R-:W-:Y:S01]  /*0a30*/  FMUL R34, R10, 59.866519927978515625 ;  /* 0x426f77510a227820 */ /* 0x000fe20000400000 */
[----:B------:R-:W-:Y:S01]  /*0a40*/  FMUL R10, R9, 59.866519927978515625 ;  /* 0x426f7751090a7820 */ /* 0x000fe20000400000 */
[----:B------:R-:W-:Y:S01]  /*0a50*/  FMUL R9, R8, 59.866519927978515625 ;  /* 0x426f775108097820 */ /* 0x000fe20000400000 */
[----:B------:R-:W-:Y:S01]  /*0a60*/  FFMA R28, R11, R11, R28 ;  /* 0x0000000b0b1c7223 */ /* 0x000fe2000000001c */
[----:B------:R-:W-:Y:S01]  /*0a70*/  FFMA R29, R34, R34, R29 ;  /* 0x00000022221d7223 */ /* 0x000fe2000000001d */
[----:B------:R-:W-:Y:S01]  /*0a80*/  FFMA R3, R10, R10, R3 ;  /* 0x0000000a0a037223 */ /* 0x000fe20000000003 */
[----:B------:R-:W-:-:S02]  /*0a90*/  FFMA R30, R9, R9, R30 ;  /* 0x00000009091e7223 */ /* 0x000fc4000000001e */
[----:B------:R-:W4:Y:S01]  /*0aa0*/  LDG.E.EL.128 R8, [R32.64+0x180] ;  /* 0x0001802420087981 */ /* 0x000f22000c2e1d00 */
[----:B--2---:R-:W-:Y:S01]  /*0ab0*/  FMUL R7, R7, 59.866519927978515625 ;  /* 0x426f775107077820 */ /* 0x004fe20000400000 */
[----:B------:R-:W-:Y:S01]  /*0ac0*/  FMUL R6, R6, 59.866519927978515625 ;  /* 0x426f775106067820 */ /* 0x000fe20000400000 */
[----:B------:R-:W-:Y:S01]  /*0ad0*/  FMUL R34, R5, 59.866519927978515625 ;  /* 0x426f775105227820 */ /* 0x000fe20000400000 */
[----:B------:R-:W-:Y:S01]  /*0ae0*/  FMUL R5, R4, 59.866519927978515625 ;  /* 0x426f775104057820 */ /* 0x000fe20000400000 */
[----:B------:R-:W-:Y:S01]  /*0af0*/  FFMA R28, R7, R7, R28 ;  /* 0x00000007071c7223 */ /* 0x000fe2000000001c */
[----:B------:R-:W-:Y:S01]  /*0b00*/  FFMA R6, R6, R6, R29 ;  /* 0x0000000606067223 */ /* 0x000fe2000000001d */
[----:B------:R-:W-:Y:S01]  /*0b10*/  FFMA R3, R34, R34, R3 ;  /* 0x0000002222037223 */ /* 0x000fe20000000003 */
[----:B------:R-:W-:Y:S01]  /*0b20*/  FFMA R30, R5, R5, R30 ;  /* 0x00000005051e7223 */ /* 0x000fe2000000001e */
[----:B---3--:R-:W-:Y:S01]  /*0b30*/  FMUL R7, R14, 59.866519927978515625 ;  /* 0x426f77510e077820 */ /* 0x008fe20000400000 */
[----:B------:R-:W-:Y:S01]  /*0b40*/  FMUL R4, R13, 59.866519927978515625 ;  /* 0x426f77510d047820 */ /* 0x000fe20000400000 */
[----:B------:R-:W-:Y:S01]  /*0b50*/  FMUL R15, R15, 59.866519927978515625 ;  /* 0x426f77510f0f7820 */ /* 0x000fe20000400000 */
[----:B------:R-:W-:Y:S01]  /*0b60*/  FMUL R5, R12, 59.866519927978515625 ;  /* 0x426f77510c057820 */ /* 0x000fe20000400000 */
[----:B------:R-:W-:Y:S01]  /*0b70*/  FFMA R6, R7, R7, R6 ;  /* 0x0000000707067223 */ /* 0x000fe20000000006 */
[----:B------:R-:W-:Y:S01]  /*0b80*/  FFMA R29, R4, R4, R3 ;  /* 0x00000004041d7223 */ /* 0x000fe20000000003 */
[----:B------:R-:W-:Y:S01]  /*0b90*/  FFMA R28, R15, R15, R28 ;  /* 0x0000000f0f1c7223 */ /* 0x000fe2000000001c */
[----:B-----5:R-:W-:Y:S01]  /*0ba0*/  FMUL R27, R27, 59.866519927978515625 ;  /* 0x426f77511b1b7820 */ /* 0x020fe20000400000 */
[----:B------:R-:W-:Y:S01]  /*0bb0*/  FMUL R7, R26, 59.866519927978515625 ;  /* 0x426f77511a077820 */ /* 0x000fe20000400000 */
[----:B------:R-:W-:Y:S01]  /*0bc0*/  FMUL R4, R25, 59.866519927978515625 ;  /* 0x426f775119047820 */ /* 0x000fe20000400000 */
[----:B------:R0:W2:Y:S01]  /*0bd0*/  LDG.E.EL.128 R12, [R32.64+0x1a0] ;  /* 0x0001a024200c7981 */ /* 0x0000a2000c2e1d00 */
[----:B------:R-:W-:Y:S01]  /*0be0*/  FFMA R30, R5, R5, R30 ;  /* 0x00000005051e7223 */ /* 0x000fe2000000001e */
[----:B------:R-:W-:Y:S01]  /*0bf0*/  FMUL R25, R24, 59.866519927978515625 ;  /* 0x426f775118197820 */ /* 0x000fe20000400000 */
[----:B------:R-:W-:Y:S01]  /*0c00*/  FFMA R3, R27, R27, R28 ;  /* 0x0000001b1b037223 */ /* 0x000fe2000000001c */
[----:B------:R-:W-:Y:S01]  /*0c10*/  FFMA R28, R7, R7, R6 ;  /* 0x00000007071c7223 */ /* 0x000fe20000000006 */
[----:B------:R-:W-:Y:S01]  /*0c20*/  FFMA R29, R4, R4, R29 ;  /* 0x00000004041d7223 */ /* 0x000fe2000000001d */
[----:B------:R-:W-:Y:S01]  /*0c30*/  FMUL R24, R23, 59.866519927978515625 ;  /* 0x426f775117187820 */ /* 0x000fe20000400000 */
[----:B------:R0:W3:Y:S01]  /*0c40*/  LDG.E.EL.128 R4, [R32.64+0x1c0] ;  /* 0x0001c02420047981 */ /* 0x0000e2000c2e1d00 */
[----:B------:R-:W-:Y:S01]  /*0c50*/  FMUL R23, R22, 59.866519927978515625 ;  /* 0x426f775116177820 */ /* 0x000fe20000400000 */
[----:B------:R-:W-:Y:S01]  /*0c60*/  FFMA R22, R25, R25, R30 ;  /* 0x0000001919167223 */ /* 0x000fe2000000001e */
[----:B------:R-:W-:Y:S01]  /*0c70*/  FMUL R30, R21, 59.866519927978515625 ;  /* 0x426f7751151e7820 */ /* 0x000fe20000400000 */
[----:B------:R-:W-:Y:S01]  /*0c80*/  FMUL R21, R20, 59.866519927978515625 ;  /* 0x426f775114157820 */ /* 0x000fe20000400000 */
[----:B------:R-:W-:-:S02]  /*0c90*/  FFMA R3, R24, R24, R3 ;  /* 0x0000001818037223 */ /* 0x000fc40000000003 */
[----:B------:R0:W5:Y:S01]  /*0ca0*/  LDG.E.EL.128 R24, [R32.64+0x1e0] ;  /* 0x0001e02420187981 */ /* 0x000162000c2e1d00 */
[----:B------:R-:W-:Y:S01]  /*0cb0*/  FFMA R30, R30, R30, R29 ;  /* 0x0000001e1e1e7223 */ /* 0x000fe2000000001d */
[----:B------:R-:W-:Y:S01]  /*0cc0*/  FFMA R28, R23, R23, R28 ;  /* 0x00000017171c7223 */ /* 0x000fe2000000001c */
[----:B------:R-:W-:Y:S02]  /*0cd0*/  FFMA R29, R21, R21, R22 ;  /* 0x00000015151d7223 */ /* 0x000fe40000000016 */
[----:B------:R0:W5:Y:S01]  /*0ce0*/  LDG.E.EL.128 R20, [R32.64+0x200] ;  /* 0x0002002420147981 */ /* 0x000162000c2e1d00 */
[----:B----4-:R-:W-:Y:S01]  /*0cf0*/  FMUL R8, R8, 59.866519927978515625 ;  /* 0x426f775108087820 */ /* 0x010fe20000400000 */
[----:B------:R-:W-:Y:S01]  /*0d00*/  FMUL R34, R11, 59.866519927978515625 ;  /* 0x426f77510b227820 */ /* 0x000fe20000400000 */
[----:B------:R-:W-:Y:S01]  /*0d10*/  FMUL R9, R9, 59.866519927978515625 ;  /* 0x426f775109097820 */ /* 0x000fe20000400000 */
[----:B------:R-:W-:Y:S01]  /*0d20*/  FMUL R11, R10, 59.866519927978515625 ;  /* 0x426f77510a0b7820 */ /* 0x000fe20000400000 */
[----:B------:R-:W-:Y:S01]  /*0d30*/  FFMA R29, R8, R8, R29 ;  /* 0x00000008081d7223 */ /* 0x000fe2000000001d */
[----:B------:R-:W-:Y:S01]  /*0d40*/  IADD3 R0, R0, 0x88, RZ ;  /* 0x0000008800007810 */ /* 0x000fe20007ffe0ff */
[----:B------:R-:W-:Y:S01]  /*0d50*/  FFMA R3, R34, R34, R3 ;  /* 0x0000002222037223 */ /* 0x000fe20000000003 */
[----:B0-----:R-:W-:Y:S01]  /*0d60*/  IADD3 R32, P0, R32, 0x220, RZ ;  /* 0x0000022020207810 */ /* 0x001fe20007f1e0ff */
[----:B------:R-:W-:Y:S01]  /*0d70*/  FFMA R30, R9, R9, R30 ;  /* 0x00000009091e7223 */ /* 0x000fe2000000001e */
[----:B------:R-:W-:-:S02]  /*0d80*/  FFMA R28, R11, R11, R28 ;  /* 0x0000000b0b1c7223 */ /* 0x000fc4000000001c */
[----:B------:R-:W-:Y:S02]  /*0d90*/  IADD3.X R33, RZ, R33, RZ, P0, !PT ;  /* 0x00000021ff217210 */ /* 0x000fe400007fe4ff */
[----:B------:R-:W-:Y:S01]  /*0da0*/  ISETP.GE.U32.AND P0, PT, R0, 0xdf8, PT ;  /* 0x00000df80000780c */ /* 0x000fe20003f06070 */
[----:B--2---:R-:W-:Y:S01]  /*0db0*/  FMUL R8, R15, 59.866519927978515625 ;  /* 0x426f77510f087820 */ /* 0x004fe20000400000 */
[----:B------:R-:W-:Y:S01]  /*0dc0*/  FMUL R12, R12, 59.866519927978515625 ;  /* 0x426f77510c0c7820 */ /* 0x000fe20000400000 */
[----:B------:R-:W-:Y:S01]  /*0dd0*/  FMUL R13, R13, 59.866519927978515625 ;  /* 0x426f77510d0d7820 */ /* 0x000fe20000400000 */
[----:B------:R-:W-:Y:S01]  /*0de0*/  FMUL R9, R14, 59.866519927978515625 ;  /* 0x426f77510e097820 */ /* 0x000fe20000400000 */
[----:B------:R-:W-:Y:S01]  /*0df0*/  FFMA R3, R8, R8, R3 ;  /* 0x0000000808037223 */ /* 0x000fe20000000003 */
[----:B------:R-:W-:Y:S01]  /*0e00*/  FFMA R29, R12, R12, R29 ;  /* 0x0000000c0c1d7223 */ /* 0x000fe2000000001d */
[----:B------:R-:W-:Y:S01]  /*0e10*/  FFMA R30, R13, R13, R30 ;  /* 0x0000000d0d1e7223 */ /* 0x000fe2000000001e */
        /* <DEDUP_REMOVED lines=8> */
[----:B-----5:R-:W-:Y:S01]  /*0ea0*/  FMUL R4, R27, 59.866519927978515625 ;  /* 0x426f77511b047820 */ /* 0x020fe20000400000 */
[----:B------:R-:W-:Y:S01]  /*0eb0*/  FMUL R25, R25, 59.866519927978515625 ;  /* 0x426f775119197820 */ /* 0x000fe20000400000 */
[----:B------:R-:W-:Y:S01]  /*0ec0*/  FFMA R28, R7, R7, R28 ;  /* 0x00000007071c7223 */ /* 0x000fe2000000001c */
[----:B------:R-:W-:Y:S01]  /*0ed0*/  FMUL R5, R26, 59.866519927978515625 ;  /* 0x426f77511a057820 */ /* 0x000fe20000400000 */
[----:B------:R-:W-:Y:S01]  /*0ee0*/  FMUL R24, R24, 59.866519927978515625 ;  /* 0x426f775118187820 */ /* 0x000fe20000400000 */
[----:B------:R-:W-:Y:S01]  /*0ef0*/  FFMA R4, R4, R4, R3 ;  /* 0x0000000404047223 */ /* 0x000fe20000000003 */
[----:B------:R-:W-:Y:S01]  /*0f00*/  FFMA R30, R25, R25, R30 ;  /* 0x00000019191e7223 */ /* 0x000fe2000000001e */
[----:B------:R-:W-:Y:S01]  /*0f10*/  FMUL R21, R21, 59.866519927978515625 ;  /* 0x426f775115157820 */ /* 0x000fe20000400000 */
[----:B------:R-:W-:Y:S01]  /*0f20*/  FFMA R5, R5, R5, R28 ;  /* 0x0000000505057223 */ /* 0x000fe2000000001c */
[----:B------:R-:W-:Y:S01]  /*0f30*/  FFMA R3, R24, R24, R29 ;  /* 0x0000001818037223 */ /* 0x000fe2000000001d */
[----:B------:R-:W-:Y:S01]  /*0f40*/  FMUL R23, R23, 59.866519927978515625 ;  /* 0x426f775117177820 */ /* 0x000fe20000400000 */
[----:B------:R-:W-:Y:S01]  /*0f50*/  FMUL R22, R22, 59.866519927978515625 ;  /* 0x426f775116167820 */ /* 0x000fe20000400000 */
[----:B------:R-:W-:Y:S01]  /*0f60*/  FMUL R20, R20, 59.866519927978515625 ;  /* 0x426f775114147820 */ /* 0x000fe20000400000 */
[----:B------:R-:W-:Y:S01]  /*0f70*/  FFMA R29, R21, R21, R30 ;  /* 0x00000015151d7223 */ /* 0x000fe2000000001e */
[----:B------:R-:W-:Y:S01]  /*0f80*/  FFMA R31, R23, R23, R4 ;  /* 0x00000017171f7223 */ /* 0x000fe20000000004 */
[----:B------:R-:W-:Y:S01]  /*0f90*/  FFMA R28, R22, R22, R5 ;  /* 0x00000016161c7223 */ /* 0x000fe20000000005 */
[----:B------:R-:W-:Y:S01]  /*0fa0*/  FFMA R30, R20, R20, R3 ;  /* 0x00000014141e7223 */ /* 0x000fe20000000003 */
[----:B------:R-:W-:Y:S05]  /*0fb0*/  @!P0 BRA `(.L_x_4) ;  /* 0xfffff62000008947 */ /* 0x000fea000383ffff */
[----:B------:R-:W-:Y:S05]  /*0fc0*/  BRA `(.L_x_5) ;  /* 0x000002c000007947 */ /* 0x000fea0003800000 */
.L_x_3:
[----:B------:R-:W-:Y:S01]  /*0fd0*/  LOP3.LUT R36, R36, 0x1, RZ, 0xc0, !PT ;  /* 0x0000000124247812 */ /* 0x000fe200078ec0ff */
[----:B------:R-:W-:Y:S01]  /*0fe0*/  IMAD R3, R5, 0x3800, RZ ;  /* 0x0000380005037824 */ /* 0x000fe200078e02ff */
[----:B------:R-:W-:Y:S01]  /*0ff0*/  CS2R R30, SRZ ;  /* 0x00000000001e7805 */ /* 0x000fe2000001ff00 */
[----:B------:R-:W-:Y:S01]  /*1000*/  IMAD.WIDE.U32 R4, R4, 0x3800, RZ ;  /* 0x0000380004047825 */ /* 0x000fe200078e00ff */
[----:B------:R-:W-:Y:S01]  /*1010*/  MOV R24, 0xfffffff8 ;  /* 0xfffffff800187802 */ /* 0x000fe20000000f00 */
[----:B------:R-:W-:-:S02]  /*1020*/  CS2R R28, SRZ ;  /* 0x00000000001c7805 */ /* 0x000fc4000001ff00 */
[----:B------:R-:W-:Y:S01]  /*1030*/  IMAD.WIDE.U32 R36, R36, 0x10, RZ ;  /* 0x0000001024247825 */ /* 0x000fe200078e00ff */
[----:B------:R-:W-:-:S04]  /*1040*/  IADD3 R3, R5, R3, RZ ;  /* 0x0000000305037210 */ /* 0x000fc80007ffe0ff */
[----:B------:R-:W-:Y:S02]  /*1050*/  LOP3.LUT R18, R4, R36, RZ, 0xfc, !PT ;  /* 0x0000002404127212 */ /* 0x000fe400078efcff */
[----:B------:R-:W-:Y:S02]  /*1060*/  LOP3.LUT R17, R3, R37, RZ, 0xfc, !PT ;  /* 0x0000002503117212 */ /* 0x000fe400078efcff */
[----:B------:R-:W-:-:S04]  /*1070*/  IADD3 R22, P0, R18, c[0x0][0x168], RZ ;  /* 0x00005a0012167a10 */ /* 0x000fc80007f1e0ff */
[----:B------:R-:W-:-:S02]  /*1080*/  IADD3.X R23, R17, c[0x0][0x16c], RZ, P0, !PT ;  /* 0x00005b0011177a10 */ /* 0x000fc400007fe4ff */
.L_x_6:
[----:B------:R-:W-:Y:S01]  /*1090*/  UMOV UR8, 32@lo(assertMessage_0) ;  /* 0x0000000000087882 */ /* 0x000fe20000000000 */
[----:B------:R-:W-:Y:S01]  /*10a0*/  MOV R8, 0x373 ;  /* 0x0000037300087802 */ /* 0x000fe20000000f00 */
[----:B------:R-:W-:Y:S01]  /*10b0*/  UMOV UR9, 32@hi(assertMessage_0) ;  /* 0x0000000000097882 */ /* 0x000fe20000000000 */
[----:B------:R-:W-:Y:S01]  /*10c0*/  MOV R12, 0x1 ;  /* 0x00000001000c7802 */ /* 0x000fe20000000f00 */
[----:B------:R-:W-:Y:S01]  /*10d0*/  UMOV UR6, 32@lo(assertFile_0) ;  /* 0x0000000000067882 */ /* 0x000fe20000000000 */
[----:B------:R-:W-:Y:S01]  /*10e0*/  MOV R13, RZ ;  /* 0x000000ff000d7202 */ /* 0x000fe20000000f00 */
[----:B------:R-:W-:Y:S01]  /*10f0*/  UMOV UR7, 32@hi(assertFile_0) ;  /* 0x0000000000077882 */ /* 0x000fe20000000000 */
[----:B------:R-:W-:Y:S01]  /*1100*/  MOV R4, UR8 ;  /* 0x0000000800047c02 */ /* 0x000fe20008000f00 */
[----:B------:R-:W-:Y:S01]  /*1110*/  UMOV UR4, 32@lo(assertFunc_0) ;  /* 0x0000000000047882 */ /* 0x000fe20000000000 */
[----:B------:R-:W-:Y:S01]  /*1120*/  MOV R5, UR9 ;  /* 0x0000000900057c02 */ /* 0x000fe20008000f00 */
[----:B------:R-:W-:Y:S01]  /*1130*/  UMOV UR5, 32@hi(assertFunc_0) ;  /* 0x0000000000057882 */ /* 0x000fe20000000000 */
[----:B------:R-:W-:-:S02]  /*1140*/  MOV R6, UR6 ;  /* 0x0000000600067c02 */ /* 0x000fc40008000f00 */
[----:B------:R-:W-:Y:S02]  /*1150*/  MOV R7, UR7 ;  /* 0x0000000700077c02 */ /* 0x000fe40008000f00 */
[----:B------:R-:W-:Y:S02]  /*1160*/  MOV R10, UR4 ;  /* 0x00000004000a7c02 */ /* 0x000fe40008000f00 */
[----:B------:R-:W-:Y:S02]  /*1170*/  MOV R11, UR5 ;  /* 0x00000005000b7c02 */ /* 0x000fe40008000f00 */
[----:B------:R-:W-:Y:S02]  /*1180*/  MOV R20, 32@lo((triton__0d1d2d3d4de5de + .L_x_0@srel)) ;  /* 0x0000000000147802 */ /* 0x000fe40000000f00 */
[----:B------:R-:W-:-:S04]  /*1190*/  MOV R21, 32@hi((triton__0d1d2d3d4de5de + .L_x_0@srel)) ;  /* 0x0000000000157802 */ /* 0x000fc80000000f00 */
[----:B------:R-:W-:Y:S05]  /*11a0*/  CALL.ABS.NOINC `(__assertfail) ;  /* 0x0000000000007943 */ /* 0x000fea0003c00000 */
.L_x_0:
[----:B------:R0:W2:Y:S01]  /*11b0*/  LDG.E.EL.128 R4, [R22.64] ;  /* 0x0000002416047981 */ /* 0x0000a2000c2e1d00 */
[----:B------:R-:W-:-:S04]  /*11c0*/  IADD3 R24, R24, 0x8, RZ ;  /* 0x0000000818187810 */ /* 0x000fc80007ffe0ff */
[----:B------:R-:W-:Y:S02]  /*11d0*/  ISETP.GE.U32.AND P0, PT, R24, 0xdf8, PT ;  /* 0x00000df81800780c */ /* 0x000fe40003f06070 */
[----:B0-----:R-:W-:-:S04]  /*11e0*/  IADD3 R22, P1, R22, 0x20, RZ ;  /* 0x0000002016167810 */ /* 0x001fc80007f3e0ff */
[----:B------:R-:W-:Y:S01]  /*11f0*/  IADD3.X R23, RZ, R23, RZ, P1, !PT ;  /* 0x00000017ff177210 */ /* 0x000fe20000ffe4ff */
        /* <DEDUP_REMOVED lines=9> */
.L_x_5:
[----:B------:R-:W-:Y:S05]  /*1290*/  BSYNC B6 ;  /* 0x0000000000067941 */ /* 0x000fea0003800000 */
.L_x_2:
[----:B------:R-:W-:-:S04]  /*12a0*/  FADD R29, R29, R30 ;  /* 0x0000001e1d1d7221 */ /* 0x000fc80000000000 */
[----:B------:R-:W-:-:S04]  /*12b0*/  FADD R28, R29, R28 ;  /* 0x0000001c1d1c7221 */ /* 0x000fc80000000000 */
[----:B------:R-:W-:Y:S01]  /*12c0*/  FADD R31, R28, R31 ;  /* 0x0000001f1c1f7221 */ /* 0x000fe20000000000 */
[----:B------:R-:W-:Y:S05]  /*12d0*/  BRA.CONV ~URZ, `(.L_x_7) ;  /* 0x000000337f007947 */ /* 0x000fea000b800000 */
[----:B------:R-:W-:-:S02]  /*12e0*/  MOV R4, 0x1300 ;  /* 0x0000130000047802 */ /* 0x000fc40000000f00 */
[----:B------:R-:W-:Y:S05]  /*12f0*/  CALL.REL.NOINC `($__internal_0_$__cuda_sm70_shflsync_bfly) ;  /* 0x000004c000007944 */ /* 0x000fea0003c00000 */
[----:B------:R-:W-:Y:S05]  /*1300*/  BRA `(.L_x_8) ;  /* 0x0000001000007947 */ /* 0x000fea0003800000 */
.L_x_7:
[----:B------:R0:W1:Y:S02]  /*1310*/  SHFL.BFLY PT, R0, R31, 0x1, 0x1f ;  /* 0x0c201f001f007f89 */ /* 0x00006400000e0000 */
.L_x_8:
[----:B------:R-:W2:Y:S01]  /*1320*/  S2R R4, SR_TID.X ;  /* 0x0000000000047919 */ /* 0x000ea20000002100 */
[----:B------:R-:W-:Y:S01]  /*1330*/  MOV R3, 0x39924925 ;  /* 0x3992492500037802 */ /* 0x000fe20000000f00 */
[----:B-1----:R-:W-:Y:S01]  /*1340*/  FADD R0, R31, R0 ;  /* 0x000000001f007221 */ /* 0x002fe20000000000 */
[----:B------:R-:W-:Y:S02]  /*1350*/  ISETP.GE.U32.AND P0, PT, R16, 0x46600, PT ;  /* 0x000466001000780c */ /* 0x000fe40003f06070 */
[----:B------:R-:W-:Y:S01]  /*1360*/  IADD3 R36, P1, R36, c[0x0][0x170], RZ ;  /* 0x00005c0024247a10 */ /* 0x000fe20007f3e0ff */
[----:B------:R-:W-:Y:S01]  /*1370*/  FFMA R0, R0, R3, 9.9999997473787516356e-06 ;  /* 0x3727c5ac00007423 */ /* 0x000fe20000000003 */
[----:B------:R-:W-:Y:S02]  /*1380*/  ISETP.GE.U32.AND.EX P0, PT, R2, RZ, PT, P0 ;  /* 0x000000ff0200720c */ /* 0x000fe40003f06100 */
[----:B------:R-:W-:Y:S01]  /*1390*/  MOV R23, 0xfffffff8 ;  /* 0xfffffff800177802 */ /* 0x000fe20000000f00 */
[----:B------:R1:W3:Y:S01]  /*13a0*/  MUFU.RSQ R2, R0 ;  /* 0x0000000000027308 */ /* 0x0002e20000001400 */
[----:B------:R-:W-:-:S02]  /*13b0*/  P2R R22, PR, RZ, 0x1 ;  /* 0x00000001ff167803 */ /* 0x000fc40000000000 */
[----:B------:R-:W-:Y:S02]  /*13c0*/  IADD3 R24, P0, R18, c[0x0][0x168], RZ ;  /* 0x00005a0012187a10 */ /* 0x000fe40007f1e0ff */
[----:B------:R-:W-:Y:S02]  /*13d0*/  IADD3.X R37, R37, c[0x0][0x174], RZ, P1, !PT ;  /* 0x00005d0025257a10 */ /* 0x000fe40000ffe4ff */
[----:B------:R-:W-:Y:S02]  /*13e0*/  IADD3.X R27, R17, c[0x0][0x16c], RZ, P0, !PT ;  /* 0x00005b00111b7a10 */ /* 0x000fe400007fe4ff */
[----:B--2---:R-:W-:Y:S02]  /*13f0*/  SHF.R.U32.HI R6, RZ, 0x1, R4 ;  /* 0x00000001ff067819 */ /* 0x004fe40000011604 */
[----:B------:R-:W-:Y:S02]  /*1400*/  SHF.L.U32 R4, R4, 0x2, RZ ;  /* 0x0000000204047819 */ /* 0x000fe400000006ff */
[----:B------:R-:W-:-:S02]  /*1410*/  SGXT.U32 R6, R6, 0x6 ;  /* 0x000000060606781a */ /* 0x000fc40000000000 */
[----:B------:R-:W-:Y:S02]  /*1420*/  LOP3.LUT R4, R4, 0x4, RZ, 0xc0, !PT ;  /* 0x0000000404047812 */ /* 0x000fe400078ec0ff */
[----:B------:R-:W-:-:S05]  /*1430*/  LEA R25, R19, R6, 0x6 ;  /* 0x0000000613197211 */ /* 0x000fca00078e30ff */
[----:B-1-3--:R-:W-:-:S02]  /*1440*/  IMAD R25, R25, 0xe00, R4 ;  /* 0x00000e0019197824 */ /* 0x00afc400078e0204 */
.L_x_10:
[----:B-1----:R1:W5:Y:S01]  /*1450*/  LDG.E.EL.128 R16, [R36.64] ;  /* 0x0000002424107981 */ /* 0x002362000c2e1d00 */
[----:B------:R-:W-:Y:S01]  /*1460*/  ISETP.NE.AND P0, PT, R22, RZ, PT ;  /* 0x000000ff1600720c */ /* 0x000fe20003f05270 */
[----:B------:R-:W-:-:S12]  /*1470*/  BSSY B6, `(.L_x_9) ;  /* 0x0000014000067945 */ /* 0x000fd80003800000 */
[----:B------:R-:W-:Y:S05]  /*1480*/  @!P0 BRA `(.L_x_1) ;  /* 0x0000012000008947 */ /* 0x000fea0003800000 */
[----:B-1----:R-:W-:Y:S01]  /*1490*/  UMOV UR8, 32@lo(assertMessage_1) ;  /* 0x0000000000087882 */ /* 0x002fe20000000000 */
[----:B------:R-:W-:Y:S01]  /*14a0*/  MOV R8, 0x373 ;  /* 0x0000037300087802 */ /* 0x000fe20000000f00 */
[----:B------:R-:W-:Y:S01]  /*14b0*/  UMOV UR9, 32@hi(assertMessage_1) ;  /* 0x0000000000097882 */ /* 0x000fe20000000000 */
[----:B------:R-:W-:Y:S01]  /*14c0*/  MOV R12, 0x1 ;  /* 0x00000001000c7802 */ /* 0x000fe20000000f00 */
[----:B------:R-:W-:Y:S01]  /*14d0*/  UMOV UR6, 32@lo(assertFile_1) ;  /* 0x0000000000067882 */ /* 0x000fe20000000000 */
[----:B------:R-:W-:Y:S01]  /*14e0*/  MOV R13, RZ ;  /* 0x000000ff000d7202 */ /* 0x000fe20000000f00 */
[----:B------:R-:W-:Y:S01]  /*14f0*/  UMOV UR7, 32@hi(assertFile_1) ;  /* 0x0000000000077882 */ /* 0x000fe20000000000 */
[----:B------:R-:W-:Y:S01]  /*1500*/  MOV R4, UR8 ;  /* 0x0000000800047c02 */ /* 0x000fe20008000f00 */
[----:B------:R-:W-:Y:S01]  /*1510*/  UMOV UR4, 32@lo(assertFunc_1) ;  /* 0x0000000000047882 */ /* 0x000fe20000000000 */
[----:B------:R-:W-:Y:S01]  /*1520*/  MOV R5, UR9 ;  /* 0x0000000900057c02 */ /* 0x000fe20008000f00 */
[----:B------:R-:W-:Y:S01]  /*1530*/  UMOV UR5, 32@hi(assertFunc_1) ;  /* 0x0000000000057882 */ /* 0x000fe20000000000 */
[----:B------:R-:W-:-:S02]  /*1540*/  MOV R6, UR6 ;  /* 0x0000000600067c02 */ /* 0x000fc40008000f00 */
[----:B------:R-:W-:Y:S02]  /*1550*/  MOV R7, UR7 ;  /* 0x0000000700077c02 */ /* 0x000fe40008000f00 */
[----:B------:R-:W-:Y:S02]  /*1560*/  MOV R10, UR4 ;  /* 0x00000004000a7c02 */ /* 0x000fe40008000f00 */
[----:B------:R-:W-:Y:S02]  /*1570*/  MOV R11, UR5 ;  /* 0x00000005000b7c02 */ /* 0x000fe40008000f00 */
[----:B------:R-:W-:Y:S02]  /*1580*/  MOV R20, 32@lo((triton__0d1d2d3d4de5de + .L_x_1@srel)) ;  /* 0x0000000000147802 */ /* 0x000fe40000000f00 */
[----:B------:R-:W-:-:S04]  /*1590*/  MOV R21, 32@hi((triton__0d1d2d3d4de5de + .L_x_1@srel)) ;  /* 0x0000000000157802 */ /* 0x000fc80000000f00 */
[----:B0----5:R-:W-:Y:S05]  /*15a0*/  CALL.ABS.NOINC `(__assertfail) ;  /* 0x0000000000007943 */ /* 0x021fea0003c00000 */
.L_x_1:
[----:B-1----:R-:W-:Y:S05]  /*15b0*/  BSYNC B6 ;  /* 0x0000000000067941 */ /* 0x002fea0003800000 */
.L_x_9:
[----:B------:R-:W-:-:S05]  /*15c0*/  MOV R26, R24 ;  /* 0x00000018001a7202 */ /* 0x000fca0000000f00 */
[----:B------:R1:W2:Y:S01]  /*15d0*/  LDG.E.EF.128 R4, [R26.64] ;  /* 0x000000241a047981 */ /* 0x0002a2000c0e1d00 */
[----:B------:R-:W-:Y:S01]  /*15e0*/  IADD3 R23, R23, 0x8, RZ ;  /* 0x0000000817177810 */ /* 0x000fe20007ffe0ff */
[----:B-----5:R-:W-:Y:S01]  /*15f0*/  FADD R9, R16, 1 ;  /* 0x3f80000010097421 */ /* 0x020fe20000000000 */
[----:B------:R-:W-:Y:S01]  /*1600*/  FADD R8, R17, 1 ;  /* 0x3f80000011087421 */ /* 0x000fe20000000000 */
[----:B------:R-:W-:Y:S01]  /*1610*/  FADD R18, R18, 1 ;  /* 0x3f80000012127421 */ /* 0x000fe20000000000 */
[----:B------:R-:W-:Y:S02]  /*1620*/  ISETP.GE.U32.AND P0, PT, R23, 0xdf8, PT ;  /* 0x00000df81700780c */ /* 0x000fe40003f06070 */
[----:B------:R-:W-:Y:S02]  /*1630*/  IADD3 R24, P1, R24, 0x20, RZ ;  /* 0x0000002018187810 */ /* 0x000fe40007f3e0ff */
[----:B------:R-:W-:Y:S02]  /*1640*/  IADD3 R36, P2, R36, 0x20, RZ ;  /* 0x0000002024247810 */ /* 0x000fe40007f5e0ff */
[----:B-1----:R-:W-:-:S02]  /*1650*/  IADD3.X R27, RZ, R27, RZ, P1, !PT ;  /* 0x0000001bff1b7210 */ /* 0x002fc40000ffe4ff */
[----:B------:R-:W-:Y:S01]  /*1660*/  IADD3.X R37, RZ, R37, RZ, P2, !PT ;  /* 0x00000025ff257210 */ /* 0x000fe200017fe4ff */
[----:B--2---:R-:W-:Y:S01]  /*1670*/  FMUL R3, R4, 59.866519927978515625 ;  /* 0x426f775104037820 */ /* 0x004fe20000400000 */
[----:B------:R-:W-:Y:S01]  /*1680*/  FMUL R5, R5, 59.866519927978515625 ;  /* 0x426f775105057820 */ /* 0x000fe20000400000 */
[----:B------:R-:W-:Y:S01]  /*1690*/  FMUL R7, R7, 59.866519927978515625 ;  /* 0x426f775107077820 */ /* 0x000fe20000400000 */
[----:B------:R-:W-:Y:S01]  /*16a0*/  FADD R4, R19, 1 ;  /* 0x3f80000013047421 */ /* 0x000fe20000000000 */
[----:B------:R-:W-:Y:S01]  /*16b0*/  FMUL R0, R2, R3 ;  /* 0x0000000302007220 */ /* 0x000fe20000400000 */
[----:B------:R-:W-:Y:S01]  /*16c0*/  FMUL R3, R6, 59.866519927978515625 ;  /* 0x426f775106037820 */ /* 0x000fe20000400000 */
[C---:B------:R-:W-:Y:S01]  /*16d0*/  FMUL R5, R2.reuse, R5 ;  /* 0x0000000502057220 */ /* 0x040fe20000400000 */
[----:B------:R-:W-:Y:S01]  /*16e0*/  FMUL R7, R2, R7 ;  /* 0x0000000702077220 */ /* 0x000fe20000400000 */
[----:B------:R-:W-:Y:S01]  /*16f0*/  FMUL R0, R0, R9 ;  /* 0x0000000900007220 */ /* 0x000fe20000400000 */
[----:B------:R-:W-:Y:S01]  /*1700*/  FMUL R3, R2, R3 ;  /* 0x0000000302037220 */ /* 0x000fe20000400000 */
[----:B------:R-:W-:Y:S01]  /*1710*/  FMUL R5, R5, R8 ;  /* 0x0000000805057220 */ /* 0x000fe20000400000 */
[----:B------:R-:W-:Y:S01]  /*1720*/  MOV R9, 0x2 ;  /* 0x0000000200097802 */ /* 0x000fe20000000f00 */
[----:B------:R-:W-:Y:S01]  /*1730*/  FMUL R6, R7, R4 ;  /* 0x0000000407067220 */ /* 0x000fe20000400000 */
[----:B------:R-:W-:Y:S01]  /*1740*/  FMUL R3, R3, R18 ;  /* 0x0000001203037220 */ /* 0x000fe20000400000 */
[----:B------:R-:W-:-:S02]  /*1750*/  IADD3 R8, R25, R23, RZ ;  /* 0x0000001719087210 */ /* 0x000fc40007ffe0ff */
[----:B------:R-:W-:Y:S02]  /*1760*/  F2FP.BF16.F32.PACK_AB R10, R5, R0 ;  /* 0x00000000050a723e */ /* 0x000fe400000010ff */
[----:B------:R-:W-:Y:S01]  /*1770*/  F2FP.BF16.F32.PACK_AB R11, R6, R3 ;  /* 0x00000003060b723e */ /* 0x000fe200000010ff */
[----:B------:R-:W-:-:S05]  /*1780*/  IMAD.WIDE R4, R8, R9, c[0x0][0x178] ;  /* 0x00005e0008047625 */ /* 0x000fca00078e0209 */
[----:B------:R1:W-:Y:S01]  /*1790*/  STG.E.64 [R4.64], R10 ;  /* 0x0000000a04007986 */ /* 0x0003e2000c101b24 */
[----:B------:R-:W-:Y:S05]  /*17a0*/  @P0 EXIT ;  /* 0x000000000000094d */ /* 0x000fea0003800000 */
[----:B------:R-:W-:Y:S05]  /*17b0*/  BRA `(.L_x_10) ;  /* 0xfffffc9000007947 */ /* 0x000fea000383ffff */
        .weak           $__internal_0_$__cuda_sm70_shflsync_bfly
        .type           $__internal_0_$__cuda_sm70_shflsync_bfly,@function
        .size           $__internal_0_$__cuda_sm70_shflsync_bfly,(.L_x_12 - $__internal_0_$__cuda_sm70_shflsync_bfly)
$__internal_0_$__cuda_sm70_shflsync_bfly:
[----:B------:R-:W-:Y:S01]  /*17c0*/  MOV R5, 0x0 ;  /* 0x0000000000057802 */ /* 0x000fe20000000f00 */
[----:B------:R-:W-:Y:S01]  /*17d0*/  WARPSYNC 0xffffffff ;  /* 0xffffffff00007948 */ /* 0x000fe20003800000 */
[----:B------:R0:W1:Y:S02]  /*17e0*/  SHFL.BFLY PT, R0, R31, 0x1, 0x1f ;  /* 0x0c201f001f007f89 */ /* 0x00006400000e0000 */
[----:B------:R-:W-:Y:S05]  /*17f0*/  RET.REL.NODEC R4 `(triton__0d1d2d3d4de5de) ;  /* 0xffffe80004007950 */ /* 0x000fea0003c3ffff */
.L_x_11:
[----:B------:R-:W-:-:S00]  /*1800*/  BRA `(.L_x_11) ;  /* 0xfffffff000007947 */ /* 0x000fc0000383ffff */
[----:B------:R-:W-:-:S00]  /*1810*/  NOP ;  /* 0x0000000000007918 */ /* 0x000fc00000000000 */
        /* <DEDUP_REMOVED lines=14> */
.L_x_12:


//--------------------- .nv.global.init           --------------------------
	.section	.nv.global.init,"aw",@progbits
.nv.global.init:
	.type		_$_str,@object
	.size		_$_str,(assertFunc_1 - _$_str)
_$_str:
        /*0000*/ 	.byte	0x5f, 0x5f, 0x43, 0x55, 0x44, 0x41, 0x5f, 0x46, 0x54, 0x5a, 0x00
	.type		assertFunc_1,@object
	.size		assertFunc_1,(assertFunc_0 - assertFunc_1)
assertFunc_1:
        /*000b*/ 	.byte	0x5f, 0x63, 0x61, 0x6c, 0x6c, 0x5f, 0x77, 0x69, 0x74, 0x68, 0x5f, 0x66, 0x72, 0x61, 0x6d, 0x65
        /*001b*/ 	.byte	0x73, 0x5f, 0x72, 0x65, 0x6d, 0x6f, 0x76, 0x65, 0x64
	.type		assertFunc_0,@object
	.size		assertFunc_0,(assertFile_0 - assertFunc_0)
assertFunc_0:
        /*0024*/ 	.byte	0x5f, 0x63, 0x61, 0x6c, 0x6c, 0x5f, 0x77, 0x69, 0x74, 0x68, 0x5f, 0x66, 0x72, 0x61, 0x6d, 0x65
        /*0034*/ 	.byte	0x73, 0x5f, 0x72, 0x65, 0x6d, 0x6f, 0x76, 0x65, 0x64
	.type		assertFile_0,@object
	.size		assertFile_0,(assertFile_1 - assertFile_0)
assertFile_0:
        /*003d*/ 	.byte	0x3c, 0x66, 0x72, 0x6f, 0x7a, 0x65, 0x6e, 0x20, 0x69, 0x6d, 0x70, 0x6f, 0x72, 0x74, 0x6c, 0x69
        /*004d*/ 	.byte	0x62, 0x2e, 0x5f, 0x62, 0x6f, 0x6f, 0x74, 0x73, 0x74, 0x72, 0x61, 0x70, 0x5f, 0x65, 0x78, 0x74
        /*005d*/ 	.byte	0x65, 0x72, 0x6e, 0x61, 0x6c, 0x3e
	.type		assertFile_1,@object
	.size		assertFile_1,(assertMessage_0 - assertFile_1)
assertFile_1:
        /*0063*/ 	.byte	0x3c, 0x66, 0x72, 0x6f, 0x7a, 0x65, 0x6e, 0x20, 0x69, 0x6d, 0x70, 0x6f, 0x72, 0x74, 0x6c, 0x69
        /*0073*/ 	.byte	0x62, 0x2e, 0x5f, 0x62, 0x6f, 0x6f, 0x74, 0x73, 0x74, 0x72, 0x61, 0x70, 0x5f, 0x65, 0x78, 0x74
        /*0083*/ 	.byte	0x65, 0x72, 0x6e, 0x61, 0x6c, 0x3e
	.type		assertMessage_0,@object
	.size		assertMessage_0,(assertMessage_1 - assertMessage_0)
assertMessage_0:
        /*0089*/ 	.byte	0x69, 0x6e, 0x64, 0x65, 0x78, 0x20, 0x6f, 0x75, 0x74, 0x20, 0x6f, 0x66, 0x20, 0x62, 0x6f, 0x75
        /*0099*/ 	.byte	0x6e, 0x64, 0x73, 0x3a, 0x20, 0x30, 0x20, 0x3c, 0x3d, 0x20, 0x74, 0x6d, 0x70, 0x33, 0x20, 0x3c
        /*00a9*/ 	.byte	0x20, 0x32, 0x38, 0x38, 0x32, 0x35, 0x36
	.type		assertMessage_1,@object
	.size		assertMessage_1,(.L_2 - assertMessage_1)
assertMessage_1:
        /*00b0*/ 	.byte	0x69, 0x6e, 0x64, 0x65, 0x78, 0x20, 0x6f, 0x75, 0x74, 0x20, 0x6f, 0x66, 0x20, 0x62, 0x6f, 0x75
        /*00c0*/ 	.byte	0x6e, 0x64, 0x73, 0x3a, 0x20, 0x30, 0x20, 0x3c, 0x3d, 0x20, 0x74, 0x6d, 0x70, 0x31, 0x33, 0x20
        /*00d0*/ 	.byte	0x3c, 0x20, 0x32, 0x38, 0x38, 0x32, 0x35, 0x36
.L_2:


//--------------------- SYMBOLS --------------------------

	.type		__assertfail,@function
